	.headerflags	@"EF_CUDA_TEXMODE_UNIFIED EF_CUDA_64BIT_ADDRESS EF_CUDA_ACCELERATORS EF_CUDA_SM90 EF_CUDA_VIRTUAL_SM(EF_CUDA_SM90)"
	.elftype	@"ET_EXEC"


//--------------------- .nv.info                  --------------------------
	.section	.nv.info,"",@"SHT_CUDA_INFO"
	.align	4


	//----- nvinfo : EIATTR_REGCOUNT
	.align		4
        /*0000*/ 	.byte	0x04, 0x2f
        /*0002*/ 	.short	(.L_1 - .L_0)
	.align		4
.L_0:
        /*0004*/ 	.word	index@(triton_poi_fused__to_copy_add_arange_clamp_mul_sub_6)
        /*0008*/ 	.word	0x0000000a


	//----- nvinfo : EIATTR_MIN_STACK_SIZE
	.align		4
.L_1:
        /*000c*/ 	.byte	0x04, 0x12
        /*000e*/ 	.short	(.L_3 - .L_2)
	.align		4
.L_2:
        /*0010*/ 	.word	index@(triton_poi_fused__to_copy_add_arange_clamp_mul_sub_6)
        /*0014*/ 	.word	0x00000000


	//----- nvinfo : EIATTR_FRAME_SIZE
	.align		4
.L_3:
        /*0018*/ 	.byte	0x04, 0x11
        /*001a*/ 	.short	(.L_5 - .L_4)
	.align		4
.L_4:
        /*001c*/ 	.word	index@(triton_poi_fused__to_copy_add_arange_clamp_mul_sub_6)
        /*0020*/ 	.word	0x00000000


	//----- nvinfo : EIATTR_MIN_STACK_SIZE
	.align		4
.L_5:
        /*0024*/ 	.byte	0x04, 0x12
        /*0026*/ 	.short	(.L_7 - .L_6)
	.align		4
.L_6:
        /*0028*/ 	.word	index@(triton_poi_fused__to_copy_add_arange_clamp_mul_sub_6)
        /*002c*/ 	.word	0x00000000
.L_7:


//--------------------- .nv.info.triton_poi_fused__to_copy_add_arange_clamp_mul_sub_6 --------------------------
	.section	.nv.info.triton_poi_fused__to_copy_add_arange_clamp_mul_sub_6,"",@"SHT_CUDA_INFO"
	.sectionflags	@""
	.align	4


	//----- nvinfo : EIATTR_CUDA_API_VERSION
	.align		4
        /*0000*/ 	.byte	0x04, 0x37
        /*0002*/ 	.short	(.L_9 - .L_8)
.L_8:
        /*0004*/ 	.word	0x0000007c


	//----- nvinfo : EIATTR_KPARAM_INFO
	.align		4
.L_9:
        /*0008*/ 	.byte	0x04, 0x17
        /*000a*/ 	.short	(.L_11 - .L_10)
.L_10:
        /*000c*/ 	.word	0x00000000
        /*0010*/ 	.short	0x0001
        /*0012*/ 	.short	0x0008
        /*0014*/ 	.byte	0x00, 0xf0, 0x11, 0x00


	//----- nvinfo : EIATTR_KPARAM_INFO
	.align		4
.L_11:
        /*0018*/ 	.byte	0x04, 0x17
        /*001a*/ 	.short	(.L_13 - .L_12)
.L_12:
        /*001c*/ 	.word	0x00000000
        /*0020*/ 	.short	0x0000
        /*0022*/ 	.short	0x0000
        /*0024*/ 	.byte	0x00, 0xf4, 0x21, 0x00


	//----- nvinfo : EIATTR_SPARSE_MMA_MASK
	.align		4
.L_13:
        /*0028*/ 	.byte	0x03, 0x50
        /*002a*/ 	.short	0x0000


	//----- nvinfo : EIATTR_MAXREG_COUNT
	.align		4
        /*002c*/ 	.byte	0x03, 0x1b
        /*002e*/ 	.short	0x00ff


	//----- nvinfo : EIATTR_EXIT_INSTR_OFFSETS
	.align		4
        /*0030*/ 	.byte	0x04, 0x1c
        /*0032*/ 	.short	(.L_15 - .L_14)


	//   ....[0]....
.L_14:
        /*0034*/ 	.word	0x00000100


	//   ....[1]....
        /*0038*/ 	.word	0x00000130


	//----- nvinfo : EIATTR_REQNTID
	.align		4
.L_15:
        /*003c*/ 	.byte	0x04, 0x10
        /*003e*/ 	.short	(.L_17 - .L_16)
.L_16:
        /*0040*/ 	.word	0x00000080
        /*0044*/ 	.word	0x00000001
        /*0048*/ 	.word	0x00000001


	//----- nvinfo : EIATTR_CBANK_PARAM_SIZE
	.align		4
.L_17:
        /*004c*/ 	.byte	0x03, 0x19
        /*004e*/ 	.short	0x000c


	//----- nvinfo : EIATTR_PARAM_CBANK
	.align		4
        /*0050*/ 	.byte	0x04, 0x0a
        /*0052*/ 	.short	(.L_19 - .L_18)
	.align		4
.L_18:
        /*0054*/ 	.word	index@(.nv.constant0.triton_poi_fused__to_copy_add_arange_clamp_mul_sub_6)
        /*0058*/ 	.short	0x0210
        /*005a*/ 	.short	0x000c


	//----- nvinfo : EIATTR_SW_WAR
	.align		4
.L_19:
        /*005c*/ 	.byte	0x04, 0x36
        /*005e*/ 	.short	(.L_21 - .L_20)
.L_20:
        /*0060*/ 	.word	0x00000008
.L_21:


//--------------------- .nv.callgraph             --------------------------
	.section	.nv.callgraph,"",@"SHT_CUDA_CALLGRAPH"
	.align	4
	.sectionentsize	8
	.align		4
        /*0000*/ 	.word	0x00000000
	.align		4
        /*0004*/ 	.word	0xffffffff
	.align		4
        /*0008*/ 	.word	0x00000000
	.align		4
        /*000c*/ 	.word	0xfffffffe
	.align		4
        /*0010*/ 	.word	0x00000000
	.align		4
        /*0014*/ 	.word	0xfffffffd
	.align		4
        /*0018*/ 	.word	0x00000000
	.align		4
        /*001c*/ 	.word	0xfffffffc


//--------------------- .text.triton_poi_fused__to_copy_add_arange_clamp_mul_sub_6 --------------------------
	.section	.text.triton_poi_fused__to_copy_add_arange_clamp_mul_sub_6,"ax",@progbits
	.align	128
        .global         triton_poi_fused__to_copy_add_arange_clamp_mul_sub_6
        .type           triton_poi_fused__to_copy_add_arange_clamp_mul_sub_6,@function
        .size           triton_poi_fused__to_copy_add_arange_clamp_mul_sub_6,(.L_x_1 - triton_poi_fused__to_copy_add_arange_clamp_mul_sub_6)
        .other          triton_poi_fused__to_copy_add_arange_clamp_mul_sub_6,@"STO_CUDA_ENTRY STV_DEFAULT"
triton_poi_fused__to_copy_add_arange_clamp_mul_sub_6:
.text.triton_poi_fused__to_copy_add_arange_clamp_mul_sub_6:
[----:B------:R-:W0:Y:S02]  /*0000*/  LDC R1, c[0x0][0x28] ;  /* 0x00000a00ff017b82 */ /* 0x000e240000000800 */
[----:B------:R-:W1:Y:S01]  /*0010*/  S2R R0, SR_TID.X ;  /* 0x0000000000007919 */ /* 0x000e620000002100 */
[----:B------:R-:W-:Y:S01]  /*0020*/  HFMA2.MMA R3, -RZ, RZ, 1.75, 0 ;  /* 0x3f000000ff037435 */ /* 0x000fe200000001ff */
[----:B------:R-:W2:Y:S01]  /*0030*/  S2R R5, SR_CTAID.X ;  /* 0x0000000000057919 */ /* 0x000ea20000002500 */
[----:B-1----:R-:W-:-:S05]  /*0040*/  LOP3.LUT R0, R0, 0x7f, RZ, 0xc0, !PT ;  /* 0x0000007f00007812 */ /* 0x002fca00078ec0ff */
[----:B--2---:R-:W-:-:S05]  /*0050*/  IMAD R5, R5, 0x80, R0 ;  /* 0x0000008005057824 */ /* 0x004fca00078e0200 */
[----:B------:R-:W-:Y:S02]  /*0060*/  I2FP.F32.S32 R0, R5 ;  /* 0x0000000500007245 */ /* 0x000fe40000201400 */
[----:B------:R-:W-:-:S03]  /*0070*/  ISETP.GE.AND P0, PT, R5, 0x80, PT ;  /* 0x000000800500780c */ /* 0x000fc60003f06270 */
[----:B------:R-:W-:-:S04]  /*0080*/  FADD R0, R0, 0.5 ;  /* 0x3f00000000007421 */ /* 0x000fc80000000000 */
[----:B------:R-:W-:Y:S02]  /*0090*/  FFMA R0, R0, R3, -0.5 ;  /* 0xbf00000000007423 */ /* 0x000fe40000000003 */
[----:B------:R-:W1:Y:S03]  /*00a0*/  LDC.64 R2, c[0x0][0x210] ;  /* 0x00008400ff027b82 */ /* 0x000e660000000a00 */
[----:B------:R-:W-:-:S04]  /*00b0*/  FMNMX R0, RZ, R0, !PT ;  /* 0x00000000ff007209 */ /* 0x000fc80007800000 */
[----:B------:R-:W2:Y:S02]  /*00c0*/  F2I.TRUNC.NTZ R4, R0 ;  /* 0x0000000000047305 */ /* 0x000ea4000020f100 */
[----:B--2---:R-:W-:Y:S01]  /*00d0*/  I2FP.F32.S32 R7, R4 ;  /* 0x0000000400077245 */ /* 0x004fe20000201400 */
[----:B-1----:R-:W-:-:S04]  /*00e0*/  IMAD.WIDE R2, R5, 0x4, R2 ;  /* 0x0000000405027825 */ /* 0x002fc800078e0202 */
[----:B------:R-:W-:Y:S01]  /*00f0*/  FADD.SAT R7, R0, -R7 ;  /* 0x8000000700077221 */ /* 0x000fe20000002000 */
[----:B------:R-:W-:Y:S06]  /*0100*/  @P0 EXIT ;  /* 0x000000000000094d */ /* 0x000fec0003800000 */
[----:B------:R-:W-:Y:S02]  /*0110*/  ULDC.64 UR4, c[0x0][0x208] ;  /* 0x0000820000047ab9 */ /* 0x000fe40000000a00 */
[----:B------:R-:W-:Y:S01]  /*0120*/  STG.E desc[UR4][R2.64], R7 ;  /* 0x0000000702007986 */ /* 0x000fe2000c101904 */
[----:B------:R-:W-:Y:S05]  /*0130*/  EXIT ;  /* 0x000000000000794d */ /* 0x000fea0003800000 */
.L_x_0:
[----:B------:R-:W-:-:S00]  /*0140*/  BRA `(.L_x_0) ;  /* 0xfffffffc00fc7947 */ /* 0x000fc0000383ffff */
[----:B------:R-:W-:-:S00]  /*0150*/  NOP ;  /* 0x0000000000007918 */ /* 0x000fc00000000000 */
        /* <DEDUP_REMOVED lines=10> */
.L_x_1:


//--------------------- .nv.constant0.triton_poi_fused__to_copy_add_arange_clamp_mul_sub_6 --------------------------
	.section	.nv.constant0.triton_poi_fused__to_copy_add_arange_clamp_mul_sub_6,"a",@progbits
	.sectionflags	@""
	.align	4
.nv.constant0.triton_poi_fused__to_copy_add_arange_clamp_mul_sub_6:
	.zero		540
